//
// Generated by NVIDIA NVVM Compiler
//
// Compiler Build ID: CL-36424714
// Cuda compilation tools, release 13.0, V13.0.88
// Based on NVVM 20.0.0
//

.version 9.0
.target sm_100
.address_size 64

	// .globl	_Z15matrixMulKernelPfS_S_i

.visible .entry _Z15matrixMulKernelPfS_S_i(
	.param .u64 .ptr .align 1 _Z15matrixMulKernelPfS_S_i_param_0,
	.param .u64 .ptr .align 1 _Z15matrixMulKernelPfS_S_i_param_1,
	.param .u64 .ptr .align 1 _Z15matrixMulKernelPfS_S_i_param_2,
	.param .u32 _Z15matrixMulKernelPfS_S_i_param_3
)
{
	.reg .pred 	%p<10>;
	.reg .b32 	%r<40>;
	.reg .b32 	%f<67>;
	.reg .b64 	%rd<67>;

	ld.param.u64 	%rd14, [_Z15matrixMulKernelPfS_S_i_param_0];
	ld.param.u64 	%rd15, [_Z15matrixMulKernelPfS_S_i_param_1];
	ld.param.u32 	%r18, [_Z15matrixMulKernelPfS_S_i_param_3];
	cvta.to.global.u64 	%rd1, %rd15;
	cvta.to.global.u64 	%rd2, %rd14;
	mov.u32 	%r19, %ctaid.y;
	mov.u32 	%r20, %ntid.y;
	mov.u32 	%r21, %tid.y;
	mad.lo.s32 	%r1, %r19, %r20, %r21;
	mov.u32 	%r22, %ctaid.x;
	mov.u32 	%r23, %ntid.x;
	mov.u32 	%r24, %tid.x;
	mad.lo.s32 	%r2, %r22, %r23, %r24;
	max.s32 	%r25, %r1, %r2;
	setp.ge.s32 	%p1, %r25, %r18;
	@%p1 bra 	$L__BB0_13;
	mul.lo.s32 	%r3, %r18, %r1;
	and.b32  	%r4, %r18, 7;
	setp.lt.u32 	%p2, %r18, 8;
	mov.f32 	%f66, 0f00000000;
	mov.b32 	%r38, 0;
	@%p2 bra 	$L__BB0_4;
	and.b32  	%r38, %r18, 2147483640;
	neg.s32 	%r36, %r38;
	mul.wide.s32 	%rd16, %r18, 4;
	add.s64 	%rd3, %rd1, %rd16;
	shl.b32 	%r7, %r18, 3;
	mul.wide.s32 	%rd17, %r18, 8;
	add.s64 	%rd4, %rd1, %rd17;
	mul.wide.s32 	%rd18, %r18, 12;
	add.s64 	%rd5, %rd1, %rd18;
	mul.wide.s32 	%rd19, %r18, 16;
	add.s64 	%rd6, %rd1, %rd19;
	mul.wide.s32 	%rd20, %r18, 20;
	add.s64 	%rd7, %rd1, %rd20;
	mul.wide.s32 	%rd21, %r18, 24;
	add.s64 	%rd8, %rd1, %rd21;
	mul.wide.s32 	%rd22, %r18, 28;
	add.s64 	%rd9, %rd1, %rd22;
	mul.wide.u32 	%rd23, %r3, 4;
	add.s64 	%rd24, %rd23, %rd2;
	add.s64 	%rd66, %rd24, 16;
	mov.f32 	%f66, 0f00000000;
	mov.u32 	%r35, %r2;
$L__BB0_3:
	.pragma "nounroll";
	mul.wide.s32 	%rd25, %r35, 4;
	add.s64 	%rd26, %rd3, %rd25;
	add.s64 	%rd27, %rd4, %rd25;
	add.s64 	%rd28, %rd5, %rd25;
	add.s64 	%rd29, %rd6, %rd25;
	add.s64 	%rd30, %rd7, %rd25;
	add.s64 	%rd31, %rd8, %rd25;
	add.s64 	%rd32, %rd9, %rd25;
	add.s64 	%rd33, %rd1, %rd25;
	ld.global.f32 	%f16, [%rd66+-16];
	ld.global.f32 	%f17, [%rd33];
	fma.rn.f32 	%f18, %f16, %f17, %f66;
	ld.global.f32 	%f19, [%rd66+-12];
	ld.global.f32 	%f20, [%rd26];
	fma.rn.f32 	%f21, %f19, %f20, %f18;
	ld.global.f32 	%f22, [%rd66+-8];
	ld.global.f32 	%f23, [%rd27];
	fma.rn.f32 	%f24, %f22, %f23, %f21;
	ld.global.f32 	%f25, [%rd66+-4];
	ld.global.f32 	%f26, [%rd28];
	fma.rn.f32 	%f27, %f25, %f26, %f24;
	ld.global.f32 	%f28, [%rd66];
	ld.global.f32 	%f29, [%rd29];
	fma.rn.f32 	%f30, %f28, %f29, %f27;
	ld.global.f32 	%f31, [%rd66+4];
	ld.global.f32 	%f32, [%rd30];
	fma.rn.f32 	%f33, %f31, %f32, %f30;
	ld.global.f32 	%f34, [%rd66+8];
	ld.global.f32 	%f35, [%rd31];
	fma.rn.f32 	%f36, %f34, %f35, %f33;
	ld.global.f32 	%f37, [%rd66+12];
	ld.global.f32 	%f38, [%rd32];
	fma.rn.f32 	%f66, %f37, %f38, %f36;
	add.s32 	%r36, %r36, 8;
	add.s32 	%r35, %r35, %r7;
	add.s64 	%rd66, %rd66, 32;
	setp.ne.s32 	%p3, %r36, 0;
	@%p3 bra 	$L__BB0_3;
$L__BB0_4:
	setp.eq.s32 	%p4, %r4, 0;
	@%p4 bra 	$L__BB0_12;
	and.b32  	%r13, %r18, 3;
	setp.lt.u32 	%p5, %r4, 4;
	@%p5 bra 	$L__BB0_7;
	add.s32 	%r27, %r38, %r3;
	mul.wide.u32 	%rd34, %r27, 4;
	add.s64 	%rd35, %rd2, %rd34;
	ld.global.f32 	%f40, [%rd35];
	mad.lo.s32 	%r28, %r38, %r18, %r2;
	mul.wide.s32 	%rd36, %r28, 4;
	add.s64 	%rd37, %rd1, %rd36;
	ld.global.f32 	%f41, [%rd37];
	fma.rn.f32 	%f42, %f40, %f41, %f66;
	cvt.u64.u32 	%rd38, %r3;
	cvt.u64.u32 	%rd39, %r38;
	add.s64 	%rd40, %rd39, %rd38;
	shl.b64 	%rd41, %rd40, 2;
	add.s64 	%rd42, %rd2, %rd41;
	ld.global.f32 	%f43, [%rd42+4];
	mul.wide.s32 	%rd43, %r18, 4;
	add.s64 	%rd44, %rd37, %rd43;
	ld.global.f32 	%f44, [%rd44];
	fma.rn.f32 	%f45, %f43, %f44, %f42;
	ld.global.f32 	%f46, [%rd42+8];
	add.s64 	%rd45, %rd44, %rd43;
	ld.global.f32 	%f47, [%rd45];
	fma.rn.f32 	%f48, %f46, %f47, %f45;
	ld.global.f32 	%f49, [%rd42+12];
	add.s64 	%rd46, %rd45, %rd43;
	ld.global.f32 	%f50, [%rd46];
	fma.rn.f32 	%f66, %f49, %f50, %f48;
	add.s32 	%r38, %r38, 4;
$L__BB0_7:
	setp.eq.s32 	%p6, %r13, 0;
	@%p6 bra 	$L__BB0_12;
	setp.eq.s32 	%p7, %r13, 1;
	@%p7 bra 	$L__BB0_10;
	add.s32 	%r29, %r38, %r3;
	mul.wide.u32 	%rd47, %r29, 4;
	add.s64 	%rd48, %rd2, %rd47;
	ld.global.f32 	%f52, [%rd48];
	mad.lo.s32 	%r30, %r38, %r18, %r2;
	mul.wide.s32 	%rd49, %r30, 4;
	add.s64 	%rd50, %rd1, %rd49;
	ld.global.f32 	%f53, [%rd50];
	fma.rn.f32 	%f54, %f52, %f53, %f66;
	cvt.u64.u32 	%rd51, %r3;
	cvt.u64.u32 	%rd52, %r38;
	add.s64 	%rd53, %rd52, %rd51;
	shl.b64 	%rd54, %rd53, 2;
	add.s64 	%rd55, %rd2, %rd54;
	ld.global.f32 	%f55, [%rd55+4];
	mul.wide.s32 	%rd56, %r18, 4;
	add.s64 	%rd57, %rd50, %rd56;
	ld.global.f32 	%f56, [%rd57];
	fma.rn.f32 	%f66, %f55, %f56, %f54;
	add.s32 	%r38, %r38, 2;
$L__BB0_10:
	and.b32  	%r31, %r18, 1;
	setp.eq.b32 	%p8, %r31, 1;
	not.pred 	%p9, %p8;
	@%p9 bra 	$L__BB0_12;
	add.s32 	%r32, %r38, %r3;
	mul.wide.u32 	%rd58, %r32, 4;
	add.s64 	%rd59, %rd2, %rd58;
	ld.global.f32 	%f57, [%rd59];
	mad.lo.s32 	%r33, %r38, %r18, %r2;
	mul.wide.s32 	%rd60, %r33, 4;
	add.s64 	%rd61, %rd1, %rd60;
	ld.global.f32 	%f58, [%rd61];
	fma.rn.f32 	%f66, %f57, %f58, %f66;
$L__BB0_12:
	ld.param.u64 	%rd65, [_Z15matrixMulKernelPfS_S_i_param_2];
	add.s32 	%r34, %r3, %r2;
	cvta.to.global.u64 	%rd62, %rd65;
	mul.wide.s32 	%rd63, %r34, 4;
	add.s64 	%rd64, %rd62, %rd63;
	st.global.f32 	[%rd64], %f66;
$L__BB0_13:
	ret;

}
	// .globl	_Z15transposeKernelPfS_i
.visible .entry _Z15transposeKernelPfS_i(
	.param .u64 .ptr .align 1 _Z15transposeKernelPfS_i_param_0,
	.param .u64 .ptr .align 1 _Z15transposeKernelPfS_i_param_1,
	.param .u32 _Z15transposeKernelPfS_i_param_2
)
{
	.reg .pred 	%p<2>;
	.reg .b32 	%r<13>;
	.reg .b32 	%f<2>;
	.reg .b64 	%rd<9>;

	ld.param.u64 	%rd1, [_Z15transposeKernelPfS_i_param_0];
	ld.param.u64 	%rd2, [_Z15transposeKernelPfS_i_param_1];
	ld.param.u32 	%r3, [_Z15transposeKernelPfS_i_param_2];
	mov.u32 	%r4, %ctaid.y;
	mov.u32 	%r5, %ntid.y;
	mov.u32 	%r6, %tid.y;
	mad.lo.s32 	%r1, %r4, %r5, %r6;
	mov.u32 	%r7, %ctaid.x;
	mov.u32 	%r8, %ntid.x;
	mov.u32 	%r9, %tid.x;
	mad.lo.s32 	%r2, %r7, %r8, %r9;
	max.s32 	%r10, %r1, %r2;
	setp.ge.s32 	%p1, %r10, %r3;
	@%p1 bra 	$L__BB1_2;
	cvta.to.global.u64 	%rd3, %rd1;
	cvta.to.global.u64 	%rd4, %rd2;
	mad.lo.s32 	%r11, %r3, %r1, %r2;
	mul.wide.s32 	%rd5, %r11, 4;
	add.s64 	%rd6, %rd3, %rd5;
	ld.global.f32 	%f1, [%rd6];
	mad.lo.s32 	%r12, %r3, %r2, %r1;
	mul.wide.s32 	%rd7, %r12, 4;
	add.s64 	%rd8, %rd4, %rd7;
	st.global.f32 	[%rd8], %f1;
$L__BB1_2:
	ret;

}


// ===== COMPILED SASS (sm_100) =====

	.target	sm_100

	.elftype	@"ET_EXEC"


//--------------------- .note.nv.tkinfo           --------------------------
	.section	.note.nv.tkinfo,"",@"SHT_NOTE"
	.sectionflags	@"SHF_NOTE_NV_TKINFO"
	.tkinfo
        /*0018*/ 	.word	0x00000002
        /*0030*/ 	.string	""
        /*0030*/ 	.string	"ptxas"
        /*0030*/ 	.string	"Cuda compilation tools, release 13.0, V13.0.88"
        /*0030*/ 	.string	"Build cuda_13.0.r13.0/compiler.36424714_0"
        /*0030*/ 	.string	"-arch sm_100 -m 64 "



//--------------------- .note.nv.cuinfo           --------------------------
	.section	.note.nv.cuinfo,"",@"SHT_NOTE"
	.sectionflags	@"SHF_NOTE_NV_CUINFO"
        /*0018*/ 	.short	0x0002
        /*001a*/ 	.short	0x0064
        /*001c*/ 	.short	0x0082
	.zero		2


//--------------------- .nv.info                  --------------------------
	.section	.nv.info,"",@"SHT_CUDA_INFO"
	.align	4


	//----- nvinfo : EIATTR_REGCOUNT
	.align		4
        /*0000*/ 	.byte	0x04, 0x2f
        /*0002*/ 	.short	(.L_1 - .L_0)
	.align		4
.L_0:
        /*0004*/ 	.word	index@(_Z15matrixMulKernelPfS_S_i)
        /*0008*/ 	.word	0x0000001e


	//----- nvinfo : EIATTR_FRAME_SIZE
	.align		4
.L_1:
        /*000c*/ 	.byte	0x04, 0x11
        /*000e*/ 	.short	(.L_3 - .L_2)
	.align		4
.L_2:
        /*0010*/ 	.word	index@(_Z15matrixMulKernelPfS_S_i)
        /*0014*/ 	.word	0x00000000


	//----- nvinfo : EIATTR_REGCOUNT
	.align		4
.L_3:
        /*0018*/ 	.byte	0x04, 0x2f
        /*001a*/ 	.short	(.L_5 - .L_4)
	.align		4
.L_4:
        /*001c*/ 	.word	index@(_Z15transposeKernelPfS_i)
        /*0020*/ 	.word	0x0000000a


	//----- nvinfo : EIATTR_FRAME_SIZE
	.align		4
.L_5:
        /*0024*/ 	.byte	0x04, 0x11
        /*0026*/ 	.short	(.L_7 - .L_6)
	.align		4
.L_6:
        /*0028*/ 	.word	index@(_Z15transposeKernelPfS_i)
        /*002c*/ 	.word	0x00000000


	//----- nvinfo : EIATTR_MIN_STACK_SIZE
	.align		4
.L_7:
        /*0030*/ 	.byte	0x04, 0x12
        /*0032*/ 	.short	(.L_9 - .L_8)
	.align		4
.L_8:
        /*0034*/ 	.word	index@(_Z15transposeKernelPfS_i)
        /*0038*/ 	.word	0x00000000


	//----- nvinfo : EIATTR_MIN_STACK_SIZE
	.align		4
.L_9:
        /*003c*/ 	.byte	0x04, 0x12
        /*003e*/ 	.short	(.L_11 - .L_10)
	.align		4
.L_10:
        /*0040*/ 	.word	index@(_Z15matrixMulKernelPfS_S_i)
        /*0044*/ 	.word	0x00000000
.L_11:


//--------------------- .nv.compat                --------------------------
	.section	.nv.compat,"",@"SHT_CUDA_COMPAT_INFO"
	.align	4
        /*0000*/ 	.byte	0x02, 0x09, 0x00, 0x00, 0x02, 0x02, 0x01, 0x00, 0x02, 0x05, 0x05, 0x00, 0x03, 0x07, 0x01, 0x01
        /*0010*/ 	.byte	0x02, 0x03, 0x00, 0x00, 0x02, 0x06, 0x01, 0x00, 0x04, 0x0b, 0x08, 0x00, 0x09, 0x00, 0x00, 0x00
        /*0020*/ 	.byte	0x00, 0x00, 0x00, 0x00


//--------------------- .nv.info._Z15transposeKernelPfS_i --------------------------
	.section	.nv.info._Z15transposeKernelPfS_i,"",@"SHT_CUDA_INFO"
	.sectionflags	@""
	.align	4


	//----- nvinfo : EIATTR_CUDA_API_VERSION
	.align		4
        /*0000*/ 	.byte	0x04, 0x37
        /*0002*/ 	.short	(.L_13 - .L_12)
.L_12:
        /*0004*/ 	.word	0x00000082


	//----- nvinfo : EIATTR_KPARAM_INFO
	.align		4
.L_13:
        /*0008*/ 	.byte	0x04, 0x17
        /*000a*/ 	.short	(.L_15 - .L_14)
.L_14:
        /*000c*/ 	.word	0x00000000
        /*0010*/ 	.short	0x0002
        /*0012*/ 	.short	0x0010
        /*0014*/ 	.byte	0x00, 0xf0, 0x11, 0x00


	//----- nvinfo : EIATTR_KPARAM_INFO
	.align		4
.L_15:
        /*0018*/ 	.byte	0x04, 0x17
        /*001a*/ 	.short	(.L_17 - .L_16)
.L_16:
        /*001c*/ 	.word	0x00000000
        /*0020*/ 	.short	0x0001
        /*0022*/ 	.short	0x0008
        /*0024*/ 	.byte	0x00, 0xf5, 0x21, 0x00


	//----- nvinfo : EIATTR_KPARAM_INFO
	.align		4
.L_17:
        /*0028*/ 	.byte	0x04, 0x17
        /*002a*/ 	.short	(.L_19 - .L_18)
.L_18:
        /*002c*/ 	.word	0x00000000
        /*0030*/ 	.short	0x0000
        /*0032*/ 	.short	0x0000
        /*0034*/ 	.byte	0x00, 0xf5, 0x21, 0x00


	//----- nvinfo : EIATTR_SPARSE_MMA_MASK
	.align		4
.L_19:
        /*0038*/ 	.byte	0x03, 0x50
        /*003a*/ 	.short	0x0000


	//----- nvinfo : EIATTR_MAXREG_COUNT
	.align		4
        /*003c*/ 	.byte	0x03, 0x1b
        /*003e*/ 	.short	0x00ff


	//----- nvinfo : EIATTR_MERCURY_ISA_VERSION
	.align		4
        /*0040*/ 	.byte	0x03, 0x5f
        /*0042*/ 	.short	0x0101


	//----- nvinfo : EIATTR_VRC_CTA_INIT_COUNT
	.align		4
        /*0044*/ 	.byte	0x02, 0x4a
	.zero		1
	.zero		1


	//----- nvinfo : EIATTR_EXIT_INSTR_OFFSETS
	.align		4
        /*0048*/ 	.byte	0x04, 0x1c
        /*004a*/ 	.short	(.L_21 - .L_20)


	//   ....[0]....
.L_20:
        /*004c*/ 	.word	0x000000c0


	//   ....[1]....
        /*0050*/ 	.word	0x00000160


	//----- nvinfo : EIATTR_CBANK_PARAM_SIZE
	.align		4
.L_21:
        /*0054*/ 	.byte	0x03, 0x19
        /*0056*/ 	.short	0x0014


	//----- nvinfo : EIATTR_PARAM_CBANK
	.align		4
        /*0058*/ 	.byte	0x04, 0x0a
        /*005a*/ 	.short	(.L_23 - .L_22)
	.align		4
.L_22:
        /*005c*/ 	.word	index@(.nv.constant0._Z15transposeKernelPfS_i)
        /*0060*/ 	.short	0x0380
        /*0062*/ 	.short	0x0014


	//----- nvinfo : EIATTR_SW_WAR
	.align		4
.L_23:
        /*0064*/ 	.byte	0x04, 0x36
        /*0066*/ 	.short	(.L_25 - .L_24)
.L_24:
        /*0068*/ 	.word	0x00000008
.L_25:


//--------------------- .nv.info._Z15matrixMulKernelPfS_S_i --------------------------
	.section	.nv.info._Z15matrixMulKernelPfS_S_i,"",@"SHT_CUDA_INFO"
	.sectionflags	@""
	.align	4


	//----- nvinfo : EIATTR_CUDA_API_VERSION
	.align		4
        /*0000*/ 	.byte	0x04, 0x37
        /*0002*/ 	.short	(.L_27 - .L_26)
.L_26:
        /*0004*/ 	.word	0x00000082


	//----- nvinfo : EIATTR_KPARAM_INFO
	.align		4
.L_27:
        /*0008*/ 	.byte	0x04, 0x17
        /*000a*/ 	.short	(.L_29 - .L_28)
.L_28:
        /*000c*/ 	.word	0x00000000
        /*0010*/ 	.short	0x0003
        /*0012*/ 	.short	0x0018
        /*0014*/ 	.byte	0x00, 0xf0, 0x11, 0x00


	//----- nvinfo : EIATTR_KPARAM_INFO
	.align		4
.L_29:
        /*0018*/ 	.byte	0x04, 0x17
        /*001a*/ 	.short	(.L_31 - .L_30)
.L_30:
        /*001c*/ 	.word	0x00000000
        /*0020*/ 	.short	0x0002
        /*0022*/ 	.short	0x0010
        /*0024*/ 	.byte	0x00, 0xf5, 0x21, 0x00


	//----- nvinfo : EIATTR_KPARAM_INFO
	.align		4
.L_31:
        /*0028*/ 	.byte	0x04, 0x17
        /*002a*/ 	.short	(.L_33 - .L_32)
.L_32:
        /*002c*/ 	.word	0x00000000
        /*0030*/ 	.short	0x0001
        /*0032*/ 	.short	0x0008
        /*0034*/ 	.byte	0x00, 0xf5, 0x21, 0x00


	//----- nvinfo : EIATTR_KPARAM_INFO
	.align		4
.L_33:
        /*0038*/ 	.byte	0x04, 0x17
        /*003a*/ 	.short	(.L_35 - .L_34)
.L_34:
        /*003c*/ 	.word	0x00000000
        /*0040*/ 	.short	0x0000
        /*0042*/ 	.short	0x0000
        /*0044*/ 	.byte	0x00, 0xf5, 0x21, 0x00


	//----- nvinfo : EIATTR_SPARSE_MMA_MASK
	.align		4
.L_35:
        /*0048*/ 	.byte	0x03, 0x50
        /*004a*/ 	.short	0x0000


	//----- nvinfo : EIATTR_MAXREG_COUNT
	.align		4
        /*004c*/ 	.byte	0x03, 0x1b
        /*004e*/ 	.short	0x00ff


	//----- nvinfo : EIATTR_MERCURY_ISA_VERSION
	.align		4
        /*0050*/ 	.byte	0x03, 0x5f
        /*0052*/ 	.short	0x0101


	//----- nvinfo : EIATTR_VRC_CTA_INIT_COUNT
	.align		4
        /*0054*/ 	.byte	0x02, 0x4a
	.zero		1
	.zero		1


	//----- nvinfo : EIATTR_EXIT_INSTR_OFFSETS
	.align		4
        /*0058*/ 	.byte	0x04, 0x1c
        /*005a*/ 	.short	(.L_37 - .L_36)


	//   ....[0]....
.L_36:
        /*005c*/ 	.word	0x000000c0


	//   ....[1]....
        /*0060*/ 	.word	0x00000a90


	//----- nvinfo : EIATTR_CBANK_PARAM_SIZE
	.align		4
.L_37:
        /*0064*/ 	.byte	0x03, 0x19
        /*0066*/ 	.short	0x001c


	//----- nvinfo : EIATTR_PARAM_CBANK
	.align		4
        /*0068*/ 	.byte	0x04, 0x0a
        /*006a*/ 	.short	(.L_39 - .L_38)
	.align		4
.L_38:
        /*006c*/ 	.word	index@(.nv.constant0._Z15matrixMulKernelPfS_S_i)
        /*0070*/ 	.short	0x0380
        /*0072*/ 	.short	0x001c


	//----- nvinfo : EIATTR_SW_WAR
	.align		4
.L_39:
        /*0074*/ 	.byte	0x04, 0x36
        /*0076*/ 	.short	(.L_41 - .L_40)
.L_40:
        /*0078*/ 	.word	0x00000008
.L_41:


//--------------------- .nv.callgraph             --------------------------
	.section	.nv.callgraph,"",@"SHT_CUDA_CALLGRAPH"
	.align	4
	.sectionentsize	8
	.align		4
        /*0000*/ 	.word	0x00000000
	.align		4
        /*0004*/ 	.word	0xffffffff
	.align		4
        /*0008*/ 	.word	0x00000000
	.align		4
        /*000c*/ 	.word	0xfffffffe
	.align		4
        /*0010*/ 	.word	0x00000000
	.align		4
        /*0014*/ 	.word	0xfffffffd
	.align		4
        /*0018*/ 	.word	0x00000000
	.align		4
        /*001c*/ 	.word	0xfffffffc


//--------------------- .text._Z15transposeKernelPfS_i --------------------------
	.section	.text._Z15transposeKernelPfS_i,"ax",@progbits
	.align	128
        .global         _Z15transposeKernelPfS_i
        .type           _Z15transposeKernelPfS_i,@function
        .size           _Z15transposeKernelPfS_i,(.L_x_6 - _Z15transposeKernelPfS_i)
        .other          _Z15transposeKernelPfS_i,@"STO_CUDA_ENTRY STV_DEFAULT"
_Z15transposeKernelPfS_i:
.text._Z15transposeKernelPfS_i:
[----:B------:R-:W-:Y:S01]  /*0000*/  LDC R1, c[0x0][0x37c] ;  /* 0x0000df00ff017b82 */ /* 0x000fe20000000800 */
[----:B------:R-:W0:Y:S07]  /*0010*/  S2R R3, SR_TID.Y ;  /* 0x0000000000037919 */ /* 0x000e2e0000002200 */
[----:B------:R-:W0:Y:S01]  /*0020*/  LDC R0, c[0x0][0x364] ;  /* 0x0000d900ff007b82 */ /* 0x000e220000000800 */
[----:B------:R-:W1:Y:S01]  /*0030*/  LDCU UR6, c[0x0][0x390] ;  /* 0x00007200ff0677ac */ /* 0x000e620008000800 */
[----:B------:R-:W2:Y:S06]  /*0040*/  S2R R2, SR_TID.X ;  /* 0x0000000000027919 */ /* 0x000eac0000002100 */
[----:B------:R-:W0:Y:S08]  /*0050*/  S2UR UR4, SR_CTAID.Y ;  /* 0x00000000000479c3 */ /* 0x000e300000002600 */
[----:B------:R-:W2:Y:S08]  /*0060*/  S2UR UR5, SR_CTAID.X ;  /* 0x00000000000579c3 */ /* 0x000eb00000002500 */
[----:B------:R-:W2:Y:S01]  /*0070*/  LDC R7, c[0x0][0x360] ;  /* 0x0000d800ff077b82 */ /* 0x000ea20000000800 */
[----:B0-----:R-:W-:-:S02]  /*0080*/  IMAD R0, R0, UR4, R3 ;  /* 0x0000000400007c24 */ /* 0x001fc4000f8e0203 */
[----:B--2---:R-:W-:-:S05]  /*0090*/  IMAD R7, R7, UR5, R2 ;  /* 0x0000000507077c24 */ /* 0x004fca000f8e0202 */
[----:B------:R-:W-:-:S04]  /*00a0*/  VIMNMX R2, PT, PT, R0, R7, !PT ;  /* 0x0000000700027248 */ /* 0x000fc80007fe0100 */
[----:B-1----:R-:W-:-:S13]  /*00b0*/  ISETP.GE.AND P0, PT, R2, UR6, PT ;  /* 0x0000000602007c0c */ /* 0x002fda000bf06270 */
[----:B------:R-:W-:Y:S05]  /*00c0*/  @P0 EXIT ;  /* 0x000000000000094d */ /* 0x000fea0003800000 */
[----:B------:R-:W0:Y:S01]  /*00d0*/  LDC.64 R2, c[0x0][0x380] ;  /* 0x0000e000ff027b82 */ /* 0x000e220000000a00 */
[----:B------:R-:W1:Y:S01]  /*00e0*/  LDCU.64 UR4, c[0x0][0x358] ;  /* 0x00006b00ff0477ac */ /* 0x000e620008000a00 */
[----:B------:R-:W-:-:S04]  /*00f0*/  IMAD R5, R0, UR6, R7 ;  /* 0x0000000600057c24 */ /* 0x000fc8000f8e0207 */
[----:B0-----:R-:W-:Y:S02]  /*0100*/  IMAD.WIDE R2, R5, 0x4, R2 ;  /* 0x0000000405027825 */ /* 0x001fe400078e0202 */
[----:B------:R-:W0:Y:S04]  /*0110*/  LDC.64 R4, c[0x0][0x388] ;  /* 0x0000e200ff047b82 */ /* 0x000e280000000a00 */
[----:B-1----:R-:W2:Y:S01]  /*0120*/  LDG.E R3, desc[UR4][R2.64] ;  /* 0x0000000402037981 */ /* 0x002ea2000c1e1900 */
[----:B------:R-:W-:-:S04]  /*0130*/  IMAD R7, R7, UR6, R0 ;  /* 0x0000000607077c24 */ /* 0x000fc8000f8e0200 */
[----:B0-----:R-:W-:-:S05]  /*0140*/  IMAD.WIDE R4, R7, 0x4, R4 ;  /* 0x0000000407047825 */ /* 0x001fca00078e0204 */
[----:B--2---:R-:W-:Y:S01]  /*0150*/  STG.E desc[UR4][R4.64], R3 ;  /* 0x0000000304007986 */ /* 0x004fe2000c101904 */
[----:B------:R-:W-:Y:S05]  /*0160*/  EXIT ;  /* 0x000000000000794d */ /* 0x000fea0003800000 */
.L_x_0:
[----:B------:R-:W-:-:S00]  /*0170*/  BRA `(.L_x_0) ;  /* 0xfffffffc00fc7947 */ /* 0x000fc0000383ffff */
[----:B------:R-:W-:-:S00]  /*0180*/  NOP ;  /* 0x0000000000007918 */ /* 0x000fc00000000000 */
[----:B------:R-:W-:-:S00]  /*0190*/  NOP ;  /* 0x0000000000007918 */ /* 0x000fc00000000000 */
[----:B------:R-:W-:-:S00]  /*01a0*/  NOP ;  /* 0x0000000000007918 */ /* 0x000fc00000000000 */
[----:B------:R-:W-:-:S00]  /*01b0*/  NOP ;  /* 0x0000000000007918 */ /* 0x000fc00000000000 */
[----:B------:R-:W-:-:S00]  /*01c0*/  NOP ;  /* 0x0000000000007918 */ /* 0x000fc00000000000 */
[----:B------:R-:W-:-:S00]  /*01d0*/  NOP ;  /* 0x0000000000007918 */ /* 0x000fc00000000000 */
[----:B------:R-:W-:-:S00]  /*01e0*/  NOP ;  /* 0x0000000000007918 */ /* 0x000fc00000000000 */
[----:B------:R-:W-:-:S00]  /*01f0*/  NOP ;  /* 0x0000000000007918 */ /* 0x000fc00000000000 */
.L_x_6:


//--------------------- .text._Z15matrixMulKernelPfS_S_i --------------------------
	.section	.text._Z15matrixMulKernelPfS_S_i,"ax",@progbits
	.align	128
        .global         _Z15matrixMulKernelPfS_S_i
        .type           _Z15matrixMulKernelPfS_S_i,@function
        .size           _Z15matrixMulKernelPfS_S_i,(.L_x_7 - _Z15matrixMulKernelPfS_S_i)
        .other          _Z15matrixMulKernelPfS_S_i,@"STO_CUDA_ENTRY STV_DEFAULT"
_Z15matrixMulKernelPfS_S_i:
.text._Z15matrixMulKernelPfS_S_i:
[----:B------:R-:W-:Y:S01]  /*0000*/  LDC R1, c[0x0][0x37c] ;  /* 0x0000df00ff017b82 */ /* 0x000fe20000000800 */
[----:B------:R-:W0:Y:S07]  /*0010*/  S2R R0, SR_TID.Y ;  /* 0x0000000000007919 */ /* 0x000e2e0000002200 */
[----:B------:R-:W0:Y:S01]  /*0020*/  S2UR UR4, SR_CTAID.Y ;  /* 0x00000000000479c3 */ /* 0x000e220000002600 */
[----:B------:R-:W1:Y:S01]  /*0030*/  LDCU UR20, c[0x0][0x398] ;  /* 0x00007300ff1477ac */ /* 0x000e620008000800 */
[----:B------:R-:W2:Y:S06]  /*0040*/  S2R R3, SR_TID.X ;  /* 0x0000000000037919 */ /* 0x000eac0000002100 */
[----:B------:R-:W0:Y:S08]  /*0050*/  LDC R13, c[0x0][0x364] ;  /* 0x0000d900ff0d7b82 */ /* 0x000e300000000800 */
[----:B------:R-:W2:Y:S08]  /*0060*/  S2UR UR5, SR_CTAID.X ;  /* 0x00000000000579c3 */ /* 0x000eb00000002500 */
[----:B------:R-:W2:Y:S01]  /*0070*/  LDC R2, c[0x0][0x360] ;  /* 0x0000d800ff027b82 */ /* 0x000ea20000000800 */
[----:B0-----:R-:W-:-:S02]  /*0080*/  IMAD R13, R13, UR4, R0 ;  /* 0x000000040d0d7c24 */ /* 0x001fc4000f8e0200 */
[----:B--2---:R-:W-:-:S05]  /*0090*/  IMAD R0, R2, UR5, R3 ;  /* 0x0000000502007c24 */ /* 0x004fca000f8e0203 */
[----:B------:R-:W-:-:S04]  /*00a0*/  VIMNMX R2, PT, PT, R13, R0, !PT ;  /* 0x000000000d027248 */ /* 0x000fc80007fe0100 */
[----:B-1----:R-:W-:-:S13]  /*00b0*/  ISETP.GE.AND P0, PT, R2, UR20, PT ;  /* 0x0000001402007c0c */ /* 0x002fda000bf06270 */
[----:B------:R-:W-:Y:S05]  /*00c0*/  @P0 EXIT ;  /* 0x000000000000094d */ /* 0x000fea0003800000 */
[----:B------:R-:W-:Y:S01]  /*00d0*/  UISETP.GE.U32.AND UP0, UPT, UR20, 0x8, UPT ;  /* 0x000000081400788c */ /* 0x000fe2000bf06070 */
[----:B------:R-:W-:Y:S02]  /*00e0*/  HFMA2 R12, -RZ, RZ, 0, 0 ;  /* 0x00000000ff0c7431 */ /* 0x000fe400000001ff */
[----:B------:R-:W-:Y:S01]  /*00f0*/  IMAD R13, R13, UR20, RZ ;  /* 0x000000140d0d7c24 */ /* 0x000fe2000f8e02ff */
[----:B------:R-:W-:Y:S01]  /*0100*/  UMOV UR4, URZ ;  /* 0x000000ff00047c82 */ /* 0x000fe20008000000 */
[----:B------:R-:W0:Y:S04]  /*0110*/  LDCU.64 UR18, c[0x0][0x358] ;  /* 0x00006b00ff1277ac */ /* 0x000e280008000a00 */
[----:B------:R-:W-:Y:S05]  /*0120*/  BRA.U !UP0, `(.L_x_1) ;  /* 0x0000000508047547 */ /* 0x000fea000b800000 */
[----:B------:R-:W1:Y:S01]  /*0130*/  LDCU.128 UR24, c[0x0][0x380] ;  /* 0x00007000ff1877ac */ /* 0x000e620008000c00 */
[----:B------:R-:W-:Y:S02]  /*0140*/  MOV R12, RZ ;  /* 0x000000ff000c7202 */ /* 0x000fe40000000f00 */
[----:B------:R-:W-:Y:S01]  /*0150*/  MOV R14, R0 ;  /* 0x00000000000e7202 */ /* 0x000fe20000000f00 */
[----:B------:R-:W-:-:S04]  /*0160*/  ULOP3.LUT UR4, UR20, 0x7ffffff8, URZ, 0xc0, !UPT ;  /* 0x7ffffff814047892 */ /* 0x000fc8000f8ec0ff */
[----:B------:R-:W-:Y:S01]  /*0170*/  UIADD3 UR5, UPT, UPT, -UR4, URZ, URZ ;  /* 0x000000ff04057290 */ /* 0x000fe2000fffe1ff */
[----:B-1----:R-:W-:Y:S01]  /*0180*/  MOV R2, UR24 ;  /* 0x0000001800027c02 */ /* 0x002fe20008000f00 */
[----:B------:R-:W-:Y:S01]  /*0190*/  UIMAD.WIDE UR6, UR20, 0x8, UR26 ;  /* 0x00000008140678a5 */ /* 0x000fe2000f8e021a */
[----:B------:R-:W-:Y:S01]  /*01a0*/  MOV R3, UR25 ;  /* 0x0000001900037c02 */ /* 0x000fe20008000f00 */
[----:B------:R-:W-:Y:S02]  /*01b0*/  UIMAD.WIDE UR8, UR20, 0xc, UR26 ;  /* 0x0000000c140878a5 */ /* 0x000fe4000f8e021a */
[----:B------:R-:W-:Y:S01]  /*01c0*/  UIMAD.WIDE UR10, UR20, 0x10, UR26 ;  /* 0x00000010140a78a5 */ /* 0x000fe2000f8e021a */
[----:B------:R-:W-:Y:S01]  /*01d0*/  IMAD.WIDE.U32 R2, R13, 0x4, R2 ;  /* 0x000000040d027825 */ /* 0x000fe200078e0002 */
[----:B------:R-:W-:Y:S02]  /*01e0*/  UIMAD.WIDE UR12, UR20, 0x14, UR26 ;  /* 0x00000014140c78a5 */ /* 0x000fe4000f8e021a */
[----:B------:R-:W-:Y:S01]  /*01f0*/  UIMAD.WIDE UR14, UR20, 0x18, UR26 ;  /* 0x00000018140e78a5 */ /* 0x000fe2000f8e021a */
[----:B------:R-:W-:Y:S01]  /*0200*/  IADD3 R2, P0, PT, R2, 0x10, RZ ;  /* 0x0000001002027810 */ /* 0x000fe20007f1e0ff */
[----:B------:R-:W-:-:S03]  /*0210*/  UIMAD.WIDE UR16, UR20, 0x1c, UR26 ;  /* 0x0000001c141078a5 */ /* 0x000fc6000f8e021a */
[----:B------:R-:W-:-:S09]  /*0220*/  IADD3.X R3, PT, PT, RZ, R3, RZ, P0, !PT ;  /* 0x00000003ff037210 */ /* 0x000fd200007fe4ff */
.L_x_2:
[----:B------:R-:W-:Y:S01]  /*0230*/  UIMAD.WIDE UR22, UR20, 0x4, UR26 ;  /* 0x00000004141678a5 */ /* 0x000fe2000f8e021a */
[----:B------:R-:W-:Y:S02]  /*0240*/  IMAD.MOV.U32 R23, RZ, RZ, 0x4 ;  /* 0x00000004ff177424 */ /* 0x000fe400078e00ff */
[----:B------:R-:W-:Y:S01]  /*0250*/  HFMA2 R11, -RZ, RZ, 0, 2.384185791015625e-07 ;  /* 0x00000004ff0b7431 */ /* 0x000fe200000001ff */
[----:B------:R-:W-:Y:S01]  /*0260*/  MOV R25, 0x4 ;  /* 0x0000000400197802 */ /* 0x000fe20000000f00 */
[----:B0-----:R-:W2:Y:S01]  /*0270*/  LDG.E R21, desc[UR18][R2.64+-0x10] ;  /* 0xfffff01202157981 */ /* 0x001ea2000c1e1900 */
[C---:B------:R-:W-:Y:S01]  /*0280*/  IMAD.WIDE R22, R14.reuse, R23, UR26 ;  /* 0x0000001a0e167e25 */ /* 0x040fe2000f8e0217 */
[----:B------:R-:W-:Y:S02]  /*0290*/  MOV R8, UR22 ;  /* 0x0000001600087c02 */ /* 0x000fe40008000f00 */
[----:B------:R-:W-:Y:S01]  /*02a0*/  MOV R9, UR23 ;  /* 0x0000001700097c02 */ /* 0x000fe20008000f00 */
[----:B------:R-:W3:Y:S02]  /*02b0*/  LDG.E R19, desc[UR18][R2.64+-0xc] ;  /* 0xfffff41202137981 */ /* 0x000ee4000c1e1900 */
[----:B------:R-:W-:-:S02]  /*02c0*/  IMAD.WIDE R8, R14, 0x4, R8 ;  /* 0x000000040e087825 */ /* 0x000fc400078e0208 */
[----:B------:R-:W2:Y:S01]  /*02d0*/  LDG.E R22, desc[UR18][R22.64] ;  /* 0x0000001216167981 */ /* 0x000ea2000c1e1900 */
[----:B------:R-:W-:Y:S01]  /*02e0*/  MOV R5, 0x4 ;  /* 0x0000000400057802 */ /* 0x000fe20000000f00 */
[C---:B------:R-:W-:Y:S02]  /*02f0*/  IMAD.WIDE R24, R14.reuse, R25, UR6 ;  /* 0x000000060e187e25 */ /* 0x040fe4000f8e0219 */
[----:B------:R0:W3:Y:S02]  /*0300*/  LDG.E R20, desc[UR18][R8.64] ;  /* 0x0000001208147981 */ /* 0x0000e4000c1e1900 */
[----:B------:R-:W-:Y:S02]  /*0310*/  IMAD.WIDE R10, R14, R11, UR8 ;  /* 0x000000080e0a7e25 */ /* 0x000fe4000f8e020b */
[----:B------:R-:W4:Y:S04]  /*0320*/  LDG.E R18, desc[UR18][R24.64] ;  /* 0x0000001218127981 */ /* 0x000f28000c1e1900 */
[----:B------:R-:W4:Y:S01]  /*0330*/  LDG.E R17, desc[UR18][R2.64+-0x8] ;  /* 0xfffff81202117981 */ /* 0x000f22000c1e1900 */
[----:B0-----:R-:W-:-:S02]  /*0340*/  HFMA2 R9, -RZ, RZ, 0, 2.384185791015625e-07 ;  /* 0x00000004ff097431 */ /* 0x001fc400000001ff */
[----:B------:R-:W-:Y:S01]  /*0350*/  IMAD.MOV.U32 R7, RZ, RZ, 0x4 ;  /* 0x00000004ff077424 */ /* 0x000fe200078e00ff */
[----:B------:R0:W5:Y:S01]  /*0360*/  LDG.E R16, desc[UR18][R10.64] ;  /* 0x000000120a107981 */ /* 0x000162000c1e1900 */
[----:B------:R-:W-:-:S03]  /*0370*/  IMAD.WIDE R4, R14, R5, UR10 ;  /* 0x0000000a0e047e25 */ /* 0x000fc6000f8e0205 */
[----:B------:R-:W5:Y:S01]  /*0380*/  LDG.E R15, desc[UR18][R2.64+-0x4] ;  /* 0xfffffc12020f7981 */ /* 0x000f62000c1e1900 */
[C---:B------:R-:W-:Y:S01]  /*0390*/  IMAD.WIDE R6, R14.reuse, R7, UR12 ;  /* 0x0000000c0e067e25 */ /* 0x040fe2000f8e0207 */
[----:B------:R-:W-:Y:S02]  /*03a0*/  MOV R27, 0x4 ;  /* 0x00000004001b7802 */ /* 0x000fe40000000f00 */
[----:B------:R1:W5:Y:S01]  /*03b0*/  LDG.E R4, desc[UR18][R4.64] ;  /* 0x0000001204047981 */ /* 0x000362000c1e1900 */
[----:B------:R-:W-:-:S03]  /*03c0*/  IMAD.WIDE R8, R14, R9, UR14 ;  /* 0x0000000e0e087e25 */ /* 0x000fc6000f8e0209 */
[----:B------:R-:W5:Y:S01]  /*03d0*/  LDG.E R23, desc[UR18][R2.64] ;  /* 0x0000001202177981 */ /* 0x000f62000c1e1900 */
[----:B0-----:R-:W-:-:S03]  /*03e0*/  IMAD.WIDE R10, R14, R27, UR16 ;  /* 0x000000100e0a7e25 */ /* 0x001fc6000f8e021b */
[----:B------:R-:W5:Y:S04]  /*03f0*/  LDG.E R7, desc[UR18][R6.64] ;  /* 0x0000001206077981 */ /* 0x000f68000c1e1900 */
[----:B------:R-:W5:Y:S04]  /*0400*/  LDG.E R24, desc[UR18][R2.64+0x4] ;  /* 0x0000041202187981 */ /* 0x000f68000c1e1900 */
[----:B------:R-:W5:Y:S04]  /*0410*/  LDG.E R8, desc[UR18][R8.64] ;  /* 0x0000001208087981 */ /* 0x000f68000c1e1900 */
[----:B------:R-:W5:Y:S04]  /*0420*/  LDG.E R25, desc[UR18][R2.64+0x8] ;  /* 0x0000081202197981 */ /* 0x000f68000c1e1900 */
[----:B------:R-:W5:Y:S04]  /*0430*/  LDG.E R10, desc[UR18][R10.64] ;  /* 0x000000120a0a7981 */ /* 0x000f68000c1e1900 */
[----:B------:R0:W5:Y:S01]  /*0440*/  LDG.E R27, desc[UR18][R2.64+0xc] ;  /* 0x00000c12021b7981 */ /* 0x000162000c1e1900 */
[----:B------:R-:W-:-:S04]  /*0450*/  UIADD3 UR5, UPT, UPT, UR5, 0x8, URZ ;  /* 0x0000000805057890 */ /* 0x000fc8000fffe0ff */
[----:B------:R-:W-:Y:S01]  /*0460*/  UISETP.NE.AND UP0, UPT, UR5, URZ, UPT ;  /* 0x000000ff0500728c */ /* 0x000fe2000bf05270 */
[----:B-1----:R-:W-:Y:S02]  /*0470*/  MOV R5, UR20 ;  /* 0x0000001400057c02 */ /* 0x002fe40008000f00 */
[----:B0-----:R-:W-:Y:S02]  /*0480*/  IADD3 R2, P0, PT, R2, 0x20, RZ ;  /* 0x0000002002027810 */ /* 0x001fe40007f1e0ff */
[----:B------:R-:W-:Y:S02]  /*0490*/  LEA R14, R5, R14, 0x3 ;  /* 0x0000000e050e7211 */ /* 0x000fe400078e18ff */
[----:B------:R-:W-:Y:S01]  /*04a0*/  IADD3.X R3, PT, PT, RZ, R3, RZ, P0, !PT ;  /* 0x00000003ff037210 */ /* 0x000fe200007fe4ff */
[----:B--2---:R-:W-:-:S04]  /*04b0*/  FFMA R22, R21, R22, R12 ;  /* 0x0000001615167223 */ /* 0x004fc8000000000c */
[----:B---3--:R-:W-:-:S04]  /*04c0*/  FFMA R20, R19, R20, R22 ;  /* 0x0000001413147223 */ /* 0x008fc80000000016 */
[----:B----4-:R-:W-:-:S04]  /*04d0*/  FFMA R18, R17, R18, R20 ;  /* 0x0000001211127223 */ /* 0x010fc80000000014 */
[----:B-----5:R-:W-:-:S04]  /*04e0*/  FFMA R16, R15, R16, R18 ;  /* 0x000000100f107223 */ /* 0x020fc80000000012 */
[----:B------:R-:W-:-:S04]  /*04f0*/  FFMA R23, R23, R4, R16 ;  /* 0x0000000417177223 */ /* 0x000fc80000000010 */
[----:B------:R-:W-:-:S04]  /*0500*/  FFMA R24, R24, R7, R23 ;  /* 0x0000000718187223 */ /* 0x000fc80000000017 */
[----:B------:R-:W-:-:S04]  /*0510*/  FFMA R8, R25, R8, R24 ;  /* 0x0000000819087223 */ /* 0x000fc80000000018 */
[----:B------:R-:W-:Y:S01]  /*0520*/  FFMA R12, R27, R10, R8 ;  /* 0x0000000a1b0c7223 */ /* 0x000fe20000000008 */
[----:B------:R-:W-:Y:S06]  /*0530*/  BRA.U UP0, `(.L_x_2) ;  /* 0xfffffffd003c7547 */ /* 0x000fec000b83ffff */
.L_x_1:
[----:B------:R-:W-:-:S04]  /*0540*/  ULOP3.LUT UR6, UR20, 0x7, URZ, 0xc0, !UPT ;  /* 0x0000000714067892 */ /* 0x000fc8000f8ec0ff */
[----:B------:R-:W-:-:S09]  /*0550*/  UISETP.NE.AND UP0, UPT, UR6, URZ, UPT ;  /* 0x000000ff0600728c */ /* 0x000fd2000bf05270 */
[----:B------:R-:W-:Y:S05]  /*0560*/  BRA.U !UP0, `(.L_x_3) ;  /* 0x0000000508387547 */ /* 0x000fea000b800000 */
[----:B------:R-:W-:Y:S02]  /*0570*/  UISETP.GE.U32.AND UP0, UPT, UR6, 0x4, UPT ;  /* 0x000000040600788c */ /* 0x000fe4000bf06070 */
[----:B------:R-:W-:-:S04]  /*0580*/  ULOP3.LUT UR5, UR20, 0x3, URZ, 0xc0, !UPT ;  /* 0x0000000314057892 */ /* 0x000fc8000f8ec0ff */
[----:B------:R-:W-:-:S03]  /*0590*/  UISETP.NE.AND UP1, UPT, UR5, URZ, UPT ;  /* 0x000000ff0500728c */ /* 0x000fc6000bf25270 */
[----:B------:R-:W-:Y:S08]  /*05a0*/  BRA.U !UP0, `(.L_x_4) ;  /* 0x00000001087c7547 */ /* 0x000ff0000b800000 */
[----:B------:R-:W1:Y:S01]  /*05b0*/  LDC.64 R6, c[0x0][0x388] ;  /* 0x0000e200ff067b82 */ /* 0x000e620000000a00 */
[----:B------:R-:W2:Y:S01]  /*05c0*/  LDCU.64 UR6, c[0x0][0x380] ;  /* 0x00007000ff0677ac */ /* 0x000ea20008000a00 */
[----:B------:R-:W-:Y:S01]  /*05d0*/  IMAD.U32 R9, RZ, RZ, UR4 ;  /* 0x00000004ff097e24 */ /* 0x000fe2000f8e00ff */
[C---:B------:R-:W-:Y:S02]  /*05e0*/  IADD3 R3, PT, PT, R13.reuse, UR4, RZ ;  /* 0x000000040d037c10 */ /* 0x040fe4000fffe0ff */
[----:B------:R-:W-:Y:S01]  /*05f0*/  IADD3 R10, P0, PT, R13, UR4, RZ ;  /* 0x000000040d0a7c10 */ /* 0x000fe2000ff1e0ff */
[----:B------:R-:W-:Y:S01]  /*0600*/  IMAD R9, R9, UR20, R0 ;  /* 0x0000001409097c24 */ /* 0x000fe2000f8e0200 */
[----:B------:R-:W-:Y:S01]  /*0610*/  MOV R11, UR20 ;  /* 0x00000014000b7c02 */ /* 0x000fe20008000f00 */
[----:B------:R-:W3:Y:S01]  /*0620*/  LDC.64 R4, c[0x0][0x380] ;  /* 0x0000e000ff047b82 */ /* 0x000ee20000000a00 */
[----:B------:R-:W-:Y:S01]  /*0630*/  MOV R15, UR20 ;  /* 0x00000014000f7c02 */ /* 0x000fe20008000f00 */
[----:B-1----:R-:W-:Y:S01]  /*0640*/  IMAD.WIDE R6, R9, 0x4, R6 ;  /* 0x0000000409067825 */ /* 0x002fe200078e0206 */
[----:B------:R-:W-:-:S05]  /*0650*/  MOV R9, UR20 ;  /* 0x0000001400097c02 */ /* 0x000fca0008000f00 */
[----:B------:R-:W-:Y:S02]  /*0660*/  IMAD.WIDE R8, R9, 0x4, R6 ;  /* 0x0000000409087825 */ /* 0x000fe400078e0206 */
[----:B0-----:R-:W4:Y:S02]  /*0670*/  LDG.E R6, desc[UR18][R6.64] ;  /* 0x0000001206067981 */ /* 0x001f24000c1e1900 */
[----:B---3--:R-:W-:Y:S01]  /*0680*/  IMAD.WIDE.U32 R4, R3, 0x4, R4 ;  /* 0x0000000403047825 */ /* 0x008fe200078e0004 */
[----:B------:R-:W-:Y:S01]  /*0690*/  IADD3.X R3, PT, PT, RZ, RZ, RZ, P0, !PT ;  /* 0x000000ffff037210 */ /* 0x000fe200007fe4ff */
[----:B------:R-:W3:Y:S01]  /*06a0*/  LDG.E R17, desc[UR18][R8.64] ;  /* 0x0000001208117981 */ /* 0x000ee2000c1e1900 */
[----:B--2---:R-:W-:-:S03]  /*06b0*/  LEA R2, P0, R10, UR6, 0x2 ;  /* 0x000000060a027c11 */ /* 0x004fc6000f8010ff */
[----:B------:R-:W4:Y:S01]  /*06c0*/  LDG.E R5, desc[UR18][R4.64] ;  /* 0x0000001204057981 */ /* 0x000f22000c1e1900 */
[----:B------:R-:W-:Y:S01]  /*06d0*/  LEA.HI.X R3, R10, UR7, R3, 0x2, P0 ;  /* 0x000000070a037c11 */ /* 0x000fe200080f1403 */
[----:B------:R-:W-:-:S04]  /*06e0*/  IMAD.WIDE R10, R11, 0x4, R8 ;  /* 0x000000040b0a7825 */ /* 0x000fc800078e0208 */
[----:B------:R-:W3:Y:S01]  /*06f0*/  LDG.E R16, desc[UR18][R2.64+0x4] ;  /* 0x0000041202107981 */ /* 0x000ee2000c1e1900 */
[----:B------:R-:W-:-:S03]  /*0700*/  IMAD.WIDE R14, R15, 0x4, R10 ;  /* 0x000000040f0e7825 */ /* 0x000fc600078e020a */
[----:B------:R-:W2:Y:S04]  /*0710*/  LDG.E R19, desc[UR18][R10.64] ;  /* 0x000000120a137981 */ /* 0x000ea8000c1e1900 */
[----:B------:R-:W2:Y:S04]  /*0720*/  LDG.E R18, desc[UR18][R2.64+0x8] ;  /* 0x0000081202127981 */ /* 0x000ea8000c1e1900 */
[----:B------:R-:W5:Y:S04]  /*0730*/  LDG.E R20, desc[UR18][R2.64+0xc] ;  /* 0x00000c1202147981 */ /* 0x000f68000c1e1900 */
[----:B------:R-:W5:Y:S01]  /*0740*/  LDG.E R14, desc[UR18][R14.64] ;  /* 0x000000120e0e7981 */ /* 0x000f62000c1e1900 */
[----:B------:R-:W-:Y:S01]  /*0750*/  UIADD3 UR4, UPT, UPT, UR4, 0x4, URZ ;  /* 0x0000000404047890 */ /* 0x000fe2000fffe0ff */
[----:B----4-:R-:W-:-:S04]  /*0760*/  FFMA R5, R5, R6, R12 ;  /* 0x0000000605057223 */ /* 0x010fc8000000000c */
[----:B---3--:R-:W-:-:S04]  /*0770*/  FFMA R5, R16, R17, R5 ;  /* 0x0000001110057223 */ /* 0x008fc80000000005 */
[----:B--2---:R-:W-:-:S04]  /*0780*/  FFMA R5, R18, R19, R5 ;  /* 0x0000001312057223 */ /* 0x004fc80000000005 */
[----:B-----5:R-:W-:-:S07]  /*0790*/  FFMA R12, R20, R14, R5 ;  /* 0x0000000e140c7223 */ /* 0x020fce0000000005 */
.L_x_4:
[----:B------:R-:W-:Y:S05]  /*07a0*/  BRA.U !UP1, `(.L_x_3) ;  /* 0x0000000109a87547 */ /* 0x000fea000b800000 */
[----:B------:R-:W-:Y:S01]  /*07b0*/  UISETP.NE.AND UP0, UPT, UR5, 0x1, UPT ;  /* 0x000000010500788c */ /* 0x000fe2000bf05270 */
[----:B------:R-:W-:Y:S01]  /*07c0*/  MOV R7, UR4 ;  /* 0x0000000400077c02 */ /* 0x000fe20008000f00 */
[----:B------:R-:W-:Y:S02]  /*07d0*/  ULOP3.LUT UR5, UR20, 0x1, URZ, 0xc0, !UPT ;  /* 0x0000000114057892 */ /* 0x000fe4000f8ec0ff */
[----:B------:R-:W-:Y:S02]  /*07e0*/  MOV R15, UR20 ;  /* 0x00000014000f7c02 */ /* 0x000fe40008000f00 */
[----:B------:R-:W-:Y:S01]  /*07f0*/  UISETP.NE.U32.AND UP1, UPT, UR5, 0x1, UPT ;  /* 0x000000010500788c */ /* 0x000fe2000bf25070 */
[----:B------:R-:W-:-:S04]  /*0800*/  PLOP3.LUT P1, PT, PT, PT, UP0, 0x80, 0x8 ;  /* 0x000000000008781c */ /* 0x000fc80003f2f008 */
[----:B------:R-:W1:Y:S01]  /*0810*/  @UP0 LDCU.128 UR8, c[0x0][0x380] ;  /* 0x00007000ff0807ac */ /* 0x000e620008000c00 */
[----:B------:R-:W-:Y:S01]  /*0820*/  PLOP3.LUT P0, PT, PT, PT, UP1, 0x80, 0x8 ;  /* 0x000000000008781c */ /* 0x000fe20003f0f018 */
[----:B------:R-:W2:Y:S04]  /*0830*/  @UP0 LDCU.64 UR6, c[0x0][0x380] ;  /* 0x00007000ff0607ac */ /* 0x000ea80008000a00 */
[----:B------:R-:W3:Y:S03]  /*0840*/  @!UP1 LDCU.128 UR12, c[0x0][0x380] ;  /* 0x00007000ff0c97ac */ /* 0x000ee60008000c00 */
[C---:B------:R-:W-:Y:S02]  /*0850*/  @P1 IADD3 R3, PT, PT, R13.reuse, UR4, RZ ;  /* 0x000000040d031c10 */ /* 0x040fe4000fffe0ff */
[----:B------:R-:W-:Y:S01]  /*0860*/  @P1 IADD3 R6, P2, PT, R13, UR4, RZ ;  /* 0x000000040d061c10 */ /* 0x000fe2000ff5e0ff */
[----:B------:R-:W-:Y:S01]  /*0870*/  @UP0 UIADD3 UR4, UPT, UPT, UR4, 0x2, URZ ;  /* 0x0000000204040890 */ /* 0x000fe2000fffe0ff */
[----:B-1----:R-:W-:Y:S01]  /*0880*/  MOV R11, UR9 ;  /* 0x00000009000b7c02 */ /* 0x002fe20008000f00 */
[----:B------:R-:W-:Y:S01]  /*0890*/  IMAD.U32 R10, RZ, RZ, UR8 ;  /* 0x00000008ff0a7e24 */ /* 0x000fe2000f8e00ff */
[----:B------:R-:W-:-:S02]  /*08a0*/  MOV R4, UR10 ;  /* 0x0000000a00047c02 */ /* 0x000fc40008000f00 */
[----:B------:R-:W-:Y:S01]  /*08b0*/  MOV R5, UR11 ;  /* 0x0000000b00057c02 */ /* 0x000fe20008000f00 */
[----:B------:R-:W-:-:S04]  /*08c0*/  @P1 IMAD.WIDE.U32 R10, R3, 0x4, R10 ;  /* 0x00000004030a1825 */ /* 0x000fc800078e000a */
[----:B------:R-:W-:Y:S01]  /*08d0*/  @P1 IMAD R3, R7, UR20, R0 ;  /* 0x0000001407031c24 */ /* 0x000fe2000f8e0200 */
[----:B------:R-:W-:Y:S01]  /*08e0*/  @P1 IADD3.X R7, PT, PT, RZ, RZ, RZ, P2, !PT ;  /* 0x000000ffff071210 */ /* 0x000fe200017fe4ff */
[----:B------:R-:W-:Y:S01]  /*08f0*/  IMAD.U32 R19, RZ, RZ, UR4 ;  /* 0x00000004ff137e24 */ /* 0x000fe2000f8e00ff */
[C---:B--2---:R-:W-:Y:S01]  /*0900*/  @P1 LEA R2, P2, R6.reuse, UR6, 0x2 ;  /* 0x0000000606021c11 */ /* 0x044fe2000f8410ff */
[----:B------:R-:W-:Y:S01]  /*0910*/  @P1 IMAD.WIDE R4, R3, 0x4, R4 ;  /* 0x0000000403041825 */ /* 0x000fe200078e0204 */
[----:B------:R-:W-:Y:S01]  /*0920*/  @!P0 IADD3 R17, PT, PT, R13, UR4, RZ ;  /* 0x000000040d118c10 */ /* 0x000fe2000fffe0ff */
[----:B0-----:R-:W2:Y:S01]  /*0930*/  @P1 LDG.E R11, desc[UR18][R10.64] ;  /* 0x000000120a0b1981 */ /* 0x001ea2000c1e1900 */
[----:B------:R-:W-:Y:S01]  /*0940*/  @P1 LEA.HI.X R3, R6, UR7, R7, 0x2, P2 ;  /* 0x0000000706031c11 */ /* 0x000fe200090f1407 */
[----:B------:R-:W-:Y:S01]  /*0950*/  @!P0 IMAD R19, R19, UR20, R0 ;  /* 0x0000001413138c24 */ /* 0x000fe2000f8e0200 */
[----:B---3--:R-:W-:Y:S01]  /*0960*/  MOV R6, UR12 ;  /* 0x0000000c00067c02 */ /* 0x008fe20008000f00 */
[----:B------:R-:W-:Y:S01]  /*0970*/  @P1 IMAD.WIDE R14, R15, 0x4, R4 ;  /* 0x000000040f0e1825 */ /* 0x000fe200078e0204 */
[----:B------:R-:W-:Y:S01]  /*0980*/  MOV R7, UR13 ;  /* 0x0000000d00077c02 */ /* 0x000fe20008000f00 */
[----:B------:R-:W2:Y:S01]  /*0990*/  @P1 LDG.E R4, desc[UR18][R4.64] ;  /* 0x0000001204041981 */ /* 0x000ea2000c1e1900 */
[----:B------:R-:W-:-:S02]  /*09a0*/  MOV R8, UR14 ;  /* 0x0000000e00087c02 */ /* 0x000fc40008000f00 */
[----:B------:R-:W-:Y:S01]  /*09b0*/  MOV R9, UR15 ;  /* 0x0000000f00097c02 */ /* 0x000fe20008000f00 */
[----:B------:R-:W-:Y:S01]  /*09c0*/  @!P0 IMAD.WIDE.U32 R6, R17, 0x4, R6 ;  /* 0x0000000411068825 */ /* 0x000fe200078e0006 */
[----:B------:R-:W3:Y:S03]  /*09d0*/  @P1 LDG.E R14, desc[UR18][R14.64] ;  /* 0x000000120e0e1981 */ /* 0x000ee6000c1e1900 */
[----:B------:R-:W-:Y:S01]  /*09e0*/  @!P0 IMAD.WIDE R8, R19, 0x4, R8 ;  /* 0x0000000413088825 */ /* 0x000fe200078e0208 */
[----:B------:R-:W3:Y:S04]  /*09f0*/  @P1 LDG.E R2, desc[UR18][R2.64+0x4] ;  /* 0x0000041202021981 */ /* 0x000ee8000c1e1900 */
[----:B------:R-:W4:Y:S04]  /*0a00*/  @!P0 LDG.E R7, desc[UR18][R6.64] ;  /* 0x0000001206078981 */ /* 0x000f28000c1e1900 */
[----:B------:R-:W4:Y:S01]  /*0a10*/  @!P0 LDG.E R8, desc[UR18][R8.64] ;  /* 0x0000001208088981 */ /* 0x000f22000c1e1900 */
[----:B--2---:R-:W-:-:S04]  /*0a20*/  @P1 FFMA R11, R11, R4, R12 ;  /* 0x000000040b0b1223 */ /* 0x004fc8000000000c */
[----:B---3--:R-:W-:-:S04]  /*0a30*/  @P1 FFMA R12, R2, R14, R11 ;  /* 0x0000000e020c1223 */ /* 0x008fc8000000000b */
[----:B----4-:R-:W-:-:S07]  /*0a40*/  @!P0 FFMA R12, R7, R8, R12 ;  /* 0x00000008070c8223 */ /* 0x010fce000000000c */
.L_x_3:
[----:B------:R-:W1:Y:S01]  /*0a50*/  LDC.64 R2, c[0x0][0x390] ;  /* 0x0000e400ff027b82 */ /* 0x000e620000000a00 */
[----:B------:R-:W-:-:S05]  /*0a60*/  IADD3 R13, PT, PT, R0, R13, RZ ;  /* 0x0000000d000d7210 */ /* 0x000fca0007ffe0ff */
[----:B-1----:R-:W-:-:S05]  /*0a70*/  IMAD.WIDE R2, R13, 0x4, R2 ;  /* 0x000000040d027825 */ /* 0x002fca00078e0202 */
[----:B0-----:R-:W-:Y:S01]  /*0a80*/  STG.E desc[UR18][R2.64], R12 ;  /* 0x0000000c02007986 */ /* 0x001fe2000c101912 */
[----:B------:R-:W-:Y:S05]  /*0a90*/  EXIT ;  /* 0x000000000000794d */ /* 0x000fea0003800000 */
.L_x_5:
        /* <DEDUP_REMOVED lines=14> */
.L_x_7:


//--------------------- .nv.shared.reserved.0     --------------------------
	.section	.nv.shared.reserved.0,"aw",@nobits
	.weak		__nv_reservedSMEM_offset_0_alias
	.size		__nv_reservedSMEM_offset_0_alias, 0, 64
	.other		__nv_reservedSMEM_offset_0_alias,@"STO_CUDA_RESERVED_SHARED STV_DEFAULT"
__nv_reservedSMEM_offset_0_alias:
	.zero		0
	.zero		64


//--------------------- .nv.constant0._Z15transposeKernelPfS_i --------------------------
	.section	.nv.constant0._Z15transposeKernelPfS_i,"a",@progbits
	.sectionflags	@""
	.align	4
.nv.constant0._Z15transposeKernelPfS_i:
	.zero		916


//--------------------- .nv.constant0._Z15matrixMulKernelPfS_S_i --------------------------
	.section	.nv.constant0._Z15matrixMulKernelPfS_S_i,"a",@progbits
	.sectionflags	@""
	.align	4
.nv.constant0._Z15matrixMulKernelPfS_S_i:
	.zero		924


//--------------------- SYMBOLS --------------------------

	.type		.nv.reservedSmem.offset0,@object
	.size		.nv.reservedSmem.offset0,0x4
